//
// Generated by NVIDIA NVVM Compiler
//
// Compiler Build ID: CL-36424714
// Cuda compilation tools, release 13.0, V13.0.88
// Based on NVVM 20.0.0
//

.version 9.0
.target sm_100
.address_size 64

	// .globl	_Z10addVectorsPKiS0_Pii

.visible .entry _Z10addVectorsPKiS0_Pii(
	.param .u64 .ptr .align 1 _Z10addVectorsPKiS0_Pii_param_0,
	.param .u64 .ptr .align 1 _Z10addVectorsPKiS0_Pii_param_1,
	.param .u64 .ptr .align 1 _Z10addVectorsPKiS0_Pii_param_2,
	.param .u32 _Z10addVectorsPKiS0_Pii_param_3
)
{
	.reg .pred 	%p<2>;
	.reg .b32 	%r<9>;
	.reg .b64 	%rd<11>;

	ld.param.u64 	%rd1, [_Z10addVectorsPKiS0_Pii_param_0];
	ld.param.u64 	%rd2, [_Z10addVectorsPKiS0_Pii_param_1];
	ld.param.u64 	%rd3, [_Z10addVectorsPKiS0_Pii_param_2];
	ld.param.u32 	%r2, [_Z10addVectorsPKiS0_Pii_param_3];
	mov.u32 	%r3, %ctaid.x;
	mov.u32 	%r4, %ntid.x;
	mov.u32 	%r5, %tid.x;
	mad.lo.s32 	%r1, %r3, %r4, %r5;
	setp.ge.s32 	%p1, %r1, %r2;
	@%p1 bra 	$L__BB0_2;
	cvta.to.global.u64 	%rd4, %rd1;
	cvta.to.global.u64 	%rd5, %rd2;
	cvta.to.global.u64 	%rd6, %rd3;
	mul.wide.s32 	%rd7, %r1, 4;
	add.s64 	%rd8, %rd4, %rd7;
	ld.global.u32 	%r6, [%rd8];
	add.s64 	%rd9, %rd5, %rd7;
	ld.global.u32 	%r7, [%rd9];
	add.s32 	%r8, %r7, %r6;
	add.s64 	%rd10, %rd6, %rd7;
	st.global.u32 	[%rd10], %r8;
$L__BB0_2:
	ret;

}


// ===== COMPILED SASS (sm_100) =====

	.target	sm_100

	.elftype	@"ET_EXEC"


//--------------------- .note.nv.tkinfo           --------------------------
	.section	.note.nv.tkinfo,"",@"SHT_NOTE"
	.sectionflags	@"SHF_NOTE_NV_TKINFO"
	.tkinfo
        /*0018*/ 	.word	0x00000002
        /*0030*/ 	.string	""
        /*0030*/ 	.string	"ptxas"
        /*0030*/ 	.string	"Cuda compilation tools, release 13.0, V13.0.88"
        /*0030*/ 	.string	"Build cuda_13.0.r13.0/compiler.36424714_0"
        /*0030*/ 	.string	"-arch sm_100 -m 64 "



//--------------------- .note.nv.cuinfo           --------------------------
	.section	.note.nv.cuinfo,"",@"SHT_NOTE"
	.sectionflags	@"SHF_NOTE_NV_CUINFO"
        /*0018*/ 	.short	0x0002
        /*001a*/ 	.short	0x0064
        /*001c*/ 	.short	0x0082
	.zero		2


//--------------------- .nv.info                  --------------------------
	.section	.nv.info,"",@"SHT_CUDA_INFO"
	.align	4


	//----- nvinfo : EIATTR_REGCOUNT
	.align		4
        /*0000*/ 	.byte	0x04, 0x2f
        /*0002*/ 	.short	(.L_1 - .L_0)
	.align		4
.L_0:
        /*0004*/ 	.word	index@(_Z10addVectorsPKiS0_Pii)
        /*0008*/ 	.word	0x0000000c


	//----- nvinfo : EIATTR_FRAME_SIZE
	.align		4
.L_1:
        /*000c*/ 	.byte	0x04, 0x11
        /*000e*/ 	.short	(.L_3 - .L_2)
	.align		4
.L_2:
        /*0010*/ 	.word	index@(_Z10addVectorsPKiS0_Pii)
        /*0014*/ 	.word	0x00000000


	//----- nvinfo : EIATTR_MIN_STACK_SIZE
	.align		4
.L_3:
        /*0018*/ 	.byte	0x04, 0x12
        /*001a*/ 	.short	(.L_5 - .L_4)
	.align		4
.L_4:
        /*001c*/ 	.word	index@(_Z10addVectorsPKiS0_Pii)
        /*0020*/ 	.word	0x00000000
.L_5:


//--------------------- .nv.compat                --------------------------
	.section	.nv.compat,"",@"SHT_CUDA_COMPAT_INFO"
	.align	4
        /*0000*/ 	.byte	0x02, 0x09, 0x00, 0x00, 0x02, 0x02, 0x01, 0x00, 0x02, 0x05, 0x05, 0x00, 0x03, 0x07, 0x01, 0x01
        /*0010*/ 	.byte	0x02, 0x03, 0x00, 0x00, 0x02, 0x06, 0x01, 0x00, 0x04, 0x0b, 0x08, 0x00, 0x09, 0x00, 0x00, 0x00
        /*0020*/ 	.byte	0x00, 0x00, 0x00, 0x00


//--------------------- .nv.info._Z10addVectorsPKiS0_Pii --------------------------
	.section	.nv.info._Z10addVectorsPKiS0_Pii,"",@"SHT_CUDA_INFO"
	.sectionflags	@""
	.align	4


	//----- nvinfo : EIATTR_CUDA_API_VERSION
	.align		4
        /*0000*/ 	.byte	0x04, 0x37
        /*0002*/ 	.short	(.L_7 - .L_6)
.L_6:
        /*0004*/ 	.word	0x00000082


	//----- nvinfo : EIATTR_KPARAM_INFO
	.align		4
.L_7:
        /*0008*/ 	.byte	0x04, 0x17
        /*000a*/ 	.short	(.L_9 - .L_8)
.L_8:
        /*000c*/ 	.word	0x00000000
        /*0010*/ 	.short	0x0003
        /*0012*/ 	.short	0x0018
        /*0014*/ 	.byte	0x00, 0xf0, 0x11, 0x00


	//----- nvinfo : EIATTR_KPARAM_INFO
	.align		4
.L_9:
        /*0018*/ 	.byte	0x04, 0x17
        /*001a*/ 	.short	(.L_11 - .L_10)
.L_10:
        /*001c*/ 	.word	0x00000000
        /*0020*/ 	.short	0x0002
        /*0022*/ 	.short	0x0010
        /*0024*/ 	.byte	0x00, 0xf5, 0x21, 0x00


	//----- nvinfo : EIATTR_KPARAM_INFO
	.align		4
.L_11:
        /*0028*/ 	.byte	0x04, 0x17
        /*002a*/ 	.short	(.L_13 - .L_12)
.L_12:
        /*002c*/ 	.word	0x00000000
        /*0030*/ 	.short	0x0001
        /*0032*/ 	.short	0x0008
        /*0034*/ 	.byte	0x00, 0xf5, 0x21, 0x00


	//----- nvinfo : EIATTR_KPARAM_INFO
	.align		4
.L_13:
        /*0038*/ 	.byte	0x04, 0x17
        /*003a*/ 	.short	(.L_15 - .L_14)
.L_14:
        /*003c*/ 	.word	0x00000000
        /*0040*/ 	.short	0x0000
        /*0042*/ 	.short	0x0000
        /*0044*/ 	.byte	0x00, 0xf5, 0x21, 0x00


	//----- nvinfo : EIATTR_SPARSE_MMA_MASK
	.align		4
.L_15:
        /*0048*/ 	.byte	0x03, 0x50
        /*004a*/ 	.short	0x0000


	//----- nvinfo : EIATTR_MAXREG_COUNT
	.align		4
        /*004c*/ 	.byte	0x03, 0x1b
        /*004e*/ 	.short	0x00ff


	//----- nvinfo : EIATTR_MERCURY_ISA_VERSION
	.align		4
        /*0050*/ 	.byte	0x03, 0x5f
        /*0052*/ 	.short	0x0101


	//----- nvinfo : EIATTR_VRC_CTA_INIT_COUNT
	.align		4
        /*0054*/ 	.byte	0x02, 0x4a
	.zero		1
	.zero		1


	//----- nvinfo : EIATTR_EXIT_INSTR_OFFSETS
	.align		4
        /*0058*/ 	.byte	0x04, 0x1c
        /*005a*/ 	.short	(.L_17 - .L_16)


	//   ....[0]....
.L_16:
        /*005c*/ 	.word	0x00000070


	//   ....[1]....
        /*0060*/ 	.word	0x00000130


	//----- nvinfo : EIATTR_CBANK_PARAM_SIZE
	.align		4
.L_17:
        /*0064*/ 	.byte	0x03, 0x19
        /*0066*/ 	.short	0x001c


	//----- nvinfo : EIATTR_PARAM_CBANK
	.align		4
        /*0068*/ 	.byte	0x04, 0x0a
        /*006a*/ 	.short	(.L_19 - .L_18)
	.align		4
.L_18:
        /*006c*/ 	.word	index@(.nv.constant0._Z10addVectorsPKiS0_Pii)
        /*0070*/ 	.short	0x0380
        /*0072*/ 	.short	0x001c


	//----- nvinfo : EIATTR_SW_WAR
	.align		4
.L_19:
        /*0074*/ 	.byte	0x04, 0x36
        /*0076*/ 	.short	(.L_21 - .L_20)
.L_20:
        /*0078*/ 	.word	0x00000008
.L_21:


//--------------------- .nv.callgraph             --------------------------
	.section	.nv.callgraph,"",@"SHT_CUDA_CALLGRAPH"
	.align	4
	.sectionentsize	8
	.align		4
        /*0000*/ 	.word	0x00000000
	.align		4
        /*0004*/ 	.word	0xffffffff
	.align		4
        /*0008*/ 	.word	0x00000000
	.align		4
        /*000c*/ 	.word	0xfffffffe
	.align		4
        /*0010*/ 	.word	0x00000000
	.align		4
        /*0014*/ 	.word	0xfffffffd
	.align		4
        /*0018*/ 	.word	0x00000000
	.align		4
        /*001c*/ 	.word	0xfffffffc


//--------------------- .text._Z10addVectorsPKiS0_Pii --------------------------
	.section	.text._Z10addVectorsPKiS0_Pii,"ax",@progbits
	.align	128
        .global         _Z10addVectorsPKiS0_Pii
        .type           _Z10addVectorsPKiS0_Pii,@function
        .size           _Z10addVectorsPKiS0_Pii,(.L_x_1 - _Z10addVectorsPKiS0_Pii)
        .other          _Z10addVectorsPKiS0_Pii,@"STO_CUDA_ENTRY STV_DEFAULT"
_Z10addVectorsPKiS0_Pii:
.text._Z10addVectorsPKiS0_Pii:
[----:B------:R-:W-:Y:S01]  /*0000*/  LDC R1, c[0x0][0x37c] ;  /* 0x0000df00ff017b82 */ /* 0x000fe20000000800 */
[----:B------:R-:W0:Y:S07]  /*0010*/  S2R R0, SR_TID.X ;  /* 0x0000000000007919 */ /* 0x000e2e0000002100 */
[----:B------:R-:W0:Y:S01]  /*0020*/  S2UR UR4, SR_CTAID.X ;  /* 0x00000000000479c3 */ /* 0x000e220000002500 */
[----:B------:R-:W1:Y:S07]  /*0030*/  LDCU UR5, c[0x0][0x398] ;  /* 0x00007300ff0577ac */ /* 0x000e6e0008000800 */
[----:B------:R-:W0:Y:S02]  /*0040*/  LDC R9, c[0x0][0x360] ;  /* 0x0000d800ff097b82 */ /* 0x000e240000000800 */
[----:B0-----:R-:W-:-:S05]  /*0050*/  IMAD R9, R9, UR4, R0 ;  /* 0x0000000409097c24 */ /* 0x001fca000f8e0200 */
[----:B-1----:R-:W-:-:S13]  /*0060*/  ISETP.GE.AND P0, PT, R9, UR5, PT ;  /* 0x0000000509007c0c */ /* 0x002fda000bf06270 */
[----:B------:R-:W-:Y:S05]  /*0070*/  @P0 EXIT ;  /* 0x000000000000094d */ /* 0x000fea0003800000 */
[----:B------:R-:W0:Y:S01]  /*0080*/  LDC.64 R2, c[0x0][0x380] ;  /* 0x0000e000ff027b82 */ /* 0x000e220000000a00 */
[----:B------:R-:W1:Y:S07]  /*0090*/  LDCU.64 UR4, c[0x0][0x358] ;  /* 0x00006b00ff0477ac */ /* 0x000e6e0008000a00 */
[----:B------:R-:W2:Y:S08]  /*00a0*/  LDC.64 R4, c[0x0][0x388] ;  /* 0x0000e200ff047b82 */ /* 0x000eb00000000a00 */
[----:B------:R-:W3:Y:S01]  /*00b0*/  LDC.64 R6, c[0x0][0x390] ;  /* 0x0000e400ff067b82 */ /* 0x000ee20000000a00 */
[----:B0-----:R-:W-:-:S06]  /*00c0*/  IMAD.WIDE R2, R9, 0x4, R2 ;  /* 0x0000000409027825 */ /* 0x001fcc00078e0202 */
[----:B-1----:R-:W4:Y:S01]  /*00d0*/  LDG.E R2, desc[UR4][R2.64] ;  /* 0x0000000402027981 */ /* 0x002f22000c1e1900 */
[----:B--2---:R-:W-:-:S06]  /*00e0*/  IMAD.WIDE R4, R9, 0x4, R4 ;  /* 0x0000000409047825 */ /* 0x004fcc00078e0204 */
[----:B------:R-:W4:Y:S01]  /*00f0*/  LDG.E R5, desc[UR4][R4.64] ;  /* 0x0000000404057981 */ /* 0x000f22000c1e1900 */
[----:B---3--:R-:W-:Y:S01]  /*0100*/  IMAD.WIDE R6, R9, 0x4, R6 ;  /* 0x0000000409067825 */ /* 0x008fe200078e0206 */
[----:B----4-:R-:W-:-:S05]  /*0110*/  IADD3 R9, PT, PT, R2, R5, RZ ;  /* 0x0000000502097210 */ /* 0x010fca0007ffe0ff */
[----:B------:R-:W-:Y:S01]  /*0120*/  STG.E desc[UR4][R6.64], R9 ;  /* 0x0000000906007986 */ /* 0x000fe2000c101904 */
[----:B------:R-:W-:Y:S05]  /*0130*/  EXIT ;  /* 0x000000000000794d */ /* 0x000fea0003800000 */
.L_x_0:
[----:B------:R-:W-:-:S00]  /*0140*/  BRA `(.L_x_0) ;  /* 0xfffffffc00fc7947 */ /* 0x000fc0000383ffff */
[----:B------:R-:W-:-:S00]  /*0150*/  NOP ;  /* 0x0000000000007918 */ /* 0x000fc00000000000 */
        /* <DEDUP_REMOVED lines=10> */
.L_x_1:


//--------------------- .nv.shared.reserved.0     --------------------------
	.section	.nv.shared.reserved.0,"aw",@nobits
	.weak		__nv_reservedSMEM_offset_0_alias
	.size		__nv_reservedSMEM_offset_0_alias, 0, 64
	.other		__nv_reservedSMEM_offset_0_alias,@"STO_CUDA_RESERVED_SHARED STV_DEFAULT"
__nv_reservedSMEM_offset_0_alias:
	.zero		0
	.zero		64


//--------------------- .nv.constant0._Z10addVectorsPKiS0_Pii --------------------------
	.section	.nv.constant0._Z10addVectorsPKiS0_Pii,"a",@progbits
	.sectionflags	@""
	.align	4
.nv.constant0._Z10addVectorsPKiS0_Pii:
	.zero		924


//--------------------- SYMBOLS --------------------------

	.type		.nv.reservedSmem.offset0,@object
	.size		.nv.reservedSmem.offset0,0x4
